//
// Generated by NVIDIA NVVM Compiler
//
// Compiler Build ID: CL-36424714
// Cuda compilation tools, release 13.0, V13.0.88
// Based on NVVM 20.0.0
//

.version 9.0
.target sm_100
.address_size 64

	// .globl	_Z15merge_sort_swapPibPb

.visible .entry _Z15merge_sort_swapPibPb(
	.param .u64 .ptr .align 1 _Z15merge_sort_swapPibPb_param_0,
	.param .u8 _Z15merge_sort_swapPibPb_param_1,
	.param .u64 .ptr .align 1 _Z15merge_sort_swapPibPb_param_2
)
{
	.reg .pred 	%p<10>;
	.reg .b16 	%rs<4>;
	.reg .b32 	%r<11>;
	.reg .b64 	%rd<9>;

	ld.param.u64 	%rd5, [_Z15merge_sort_swapPibPb_param_0];
	ld.param.s8 	%rs1, [_Z15merge_sort_swapPibPb_param_1];
	ld.param.u64 	%rd6, [_Z15merge_sort_swapPibPb_param_2];
	cvta.to.global.u64 	%rd1, %rd6;
	cvta.to.global.u64 	%rd2, %rd5;
	mov.u32 	%r6, %ctaid.x;
	mov.u32 	%r7, %ntid.x;
	mov.u32 	%r8, %tid.x;
	mad.lo.s32 	%r1, %r6, %r7, %r8;
	setp.gt.s32 	%p1, %r1, 100;
	@%p1 bra 	$L__BB0_8;
	setp.eq.s16 	%p2, %rs1, 0;
	@%p2 bra 	$L__BB0_5;
	and.b32  	%r9, %r1, 1;
	setp.eq.b32 	%p3, %r9, 1;
	setp.eq.s32 	%p4, %r1, 100;
	or.pred  	%p5, %p4, %p3;
	@%p5 bra 	$L__BB0_8;
	mul.wide.s32 	%rd7, %r1, 4;
	add.s64 	%rd3, %rd2, %rd7;
	ld.global.u32 	%r2, [%rd3+4];
	ld.global.u32 	%r3, [%rd3];
	setp.ge.s32 	%p6, %r2, %r3;
	@%p6 bra 	$L__BB0_8;
	st.global.u32 	[%rd3], %r2;
	st.global.u32 	[%rd3+4], %r3;
	mov.b16 	%rs2, 0;
	st.global.u8 	[%rd1], %rs2;
	bra.uni 	$L__BB0_8;
$L__BB0_5:
	and.b32  	%r10, %r1, 1;
	setp.eq.b32 	%p7, %r10, 1;
	not.pred 	%p8, %p7;
	@%p8 bra 	$L__BB0_8;
	mul.wide.s32 	%rd8, %r1, 4;
	add.s64 	%rd4, %rd2, %rd8;
	ld.global.u32 	%r4, [%rd4+4];
	ld.global.u32 	%r5, [%rd4];
	setp.ge.s32 	%p9, %r4, %r5;
	@%p9 bra 	$L__BB0_8;
	st.global.u32 	[%rd4], %r4;
	st.global.u32 	[%rd4+4], %r5;
	mov.b16 	%rs3, 0;
	st.global.u8 	[%rd1], %rs3;
$L__BB0_8:
	ret;

}


// ===== COMPILED SASS (sm_100) =====

	.target	sm_100

	.elftype	@"ET_EXEC"


//--------------------- .note.nv.tkinfo           --------------------------
	.section	.note.nv.tkinfo,"",@"SHT_NOTE"
	.sectionflags	@"SHF_NOTE_NV_TKINFO"
	.tkinfo
        /*0018*/ 	.word	0x00000002
        /*0030*/ 	.string	""
        /*0030*/ 	.string	"ptxas"
        /*0030*/ 	.string	"Cuda compilation tools, release 13.0, V13.0.88"
        /*0030*/ 	.string	"Build cuda_13.0.r13.0/compiler.36424714_0"
        /*0030*/ 	.string	"-arch sm_100 -m 64 "



//--------------------- .note.nv.cuinfo           --------------------------
	.section	.note.nv.cuinfo,"",@"SHT_NOTE"
	.sectionflags	@"SHF_NOTE_NV_CUINFO"
        /*0018*/ 	.short	0x0002
        /*001a*/ 	.short	0x0064
        /*001c*/ 	.short	0x0082
	.zero		2


//--------------------- .nv.info                  --------------------------
	.section	.nv.info,"",@"SHT_CUDA_INFO"
	.align	4


	//----- nvinfo : EIATTR_REGCOUNT
	.align		4
        /*0000*/ 	.byte	0x04, 0x2f
        /*0002*/ 	.short	(.L_1 - .L_0)
	.align		4
.L_0:
        /*0004*/ 	.word	index@(_Z15merge_sort_swapPibPb)
        /*0008*/ 	.word	0x0000000a


	//----- nvinfo : EIATTR_FRAME_SIZE
	.align		4
.L_1:
        /*000c*/ 	.byte	0x04, 0x11
        /*000e*/ 	.short	(.L_3 - .L_2)
	.align		4
.L_2:
        /*0010*/ 	.word	index@(_Z15merge_sort_swapPibPb)
        /*0014*/ 	.word	0x00000000


	//----- nvinfo : EIATTR_MIN_STACK_SIZE
	.align		4
.L_3:
        /*0018*/ 	.byte	0x04, 0x12
        /*001a*/ 	.short	(.L_5 - .L_4)
	.align		4
.L_4:
        /*001c*/ 	.word	index@(_Z15merge_sort_swapPibPb)
        /*0020*/ 	.word	0x00000000
.L_5:


//--------------------- .nv.compat                --------------------------
	.section	.nv.compat,"",@"SHT_CUDA_COMPAT_INFO"
	.align	4
        /*0000*/ 	.byte	0x02, 0x09, 0x00, 0x00, 0x02, 0x02, 0x01, 0x00, 0x02, 0x05, 0x05, 0x00, 0x03, 0x07, 0x01, 0x01
        /*0010*/ 	.byte	0x02, 0x03, 0x00, 0x00, 0x02, 0x06, 0x01, 0x00, 0x04, 0x0b, 0x08, 0x00, 0x09, 0x00, 0x00, 0x00
        /*0020*/ 	.byte	0x00, 0x00, 0x00, 0x00


//--------------------- .nv.info._Z15merge_sort_swapPibPb --------------------------
	.section	.nv.info._Z15merge_sort_swapPibPb,"",@"SHT_CUDA_INFO"
	.sectionflags	@""
	.align	4


	//----- nvinfo : EIATTR_CUDA_API_VERSION
	.align		4
        /*0000*/ 	.byte	0x04, 0x37
        /*0002*/ 	.short	(.L_7 - .L_6)
.L_6:
        /*0004*/ 	.word	0x00000082


	//----- nvinfo : EIATTR_KPARAM_INFO
	.align		4
.L_7:
        /*0008*/ 	.byte	0x04, 0x17
        /*000a*/ 	.short	(.L_9 - .L_8)
.L_8:
        /*000c*/ 	.word	0x00000000
        /*0010*/ 	.short	0x0002
        /*0012*/ 	.short	0x0010
        /*0014*/ 	.byte	0x00, 0xf5, 0x21, 0x00


	//----- nvinfo : EIATTR_KPARAM_INFO
	.align		4
.L_9:
        /*0018*/ 	.byte	0x04, 0x17
        /*001a*/ 	.short	(.L_11 - .L_10)
.L_10:
        /*001c*/ 	.word	0x00000000
        /*0020*/ 	.short	0x0001
        /*0022*/ 	.short	0x0008
        /*0024*/ 	.byte	0x00, 0xf0, 0x05, 0x00


	//----- nvinfo : EIATTR_KPARAM_INFO
	.align		4
.L_11:
        /*0028*/ 	.byte	0x04, 0x17
        /*002a*/ 	.short	(.L_13 - .L_12)
.L_12:
        /*002c*/ 	.word	0x00000000
        /*0030*/ 	.short	0x0000
        /*0032*/ 	.short	0x0000
        /*0034*/ 	.byte	0x00, 0xf5, 0x21, 0x00


	//----- nvinfo : EIATTR_SPARSE_MMA_MASK
	.align		4
.L_13:
        /*0038*/ 	.byte	0x03, 0x50
        /*003a*/ 	.short	0x0000


	//----- nvinfo : EIATTR_MAXREG_COUNT
	.align		4
        /*003c*/ 	.byte	0x03, 0x1b
        /*003e*/ 	.short	0x00ff


	//----- nvinfo : EIATTR_MERCURY_ISA_VERSION
	.align		4
        /*0040*/ 	.byte	0x03, 0x5f
        /*0042*/ 	.short	0x0101


	//----- nvinfo : EIATTR_VRC_CTA_INIT_COUNT
	.align		4
        /*0044*/ 	.byte	0x02, 0x4a
	.zero		1
	.zero		1


	//----- nvinfo : EIATTR_EXIT_INSTR_OFFSETS
	.align		4
        /*0048*/ 	.byte	0x04, 0x1c
        /*004a*/ 	.short	(.L_15 - .L_14)


	//   ....[0]....
.L_14:
        /*004c*/ 	.word	0x00000060


	//   ....[1]....
        /*0050*/ 	.word	0x000000f0


	//   ....[2]....
        /*0054*/ 	.word	0x00000150


	//   ....[3]....
        /*0058*/ 	.word	0x000001a0


	//   ....[4]....
        /*005c*/ 	.word	0x000001d0


	//   ....[5]....
        /*0060*/ 	.word	0x00000230


	//   ....[6]....
        /*0064*/ 	.word	0x00000280


	//----- nvinfo : EIATTR_CBANK_PARAM_SIZE
	.align		4
.L_15:
        /*0068*/ 	.byte	0x03, 0x19
        /*006a*/ 	.short	0x0018


	//----- nvinfo : EIATTR_PARAM_CBANK
	.align		4
        /*006c*/ 	.byte	0x04, 0x0a
        /*006e*/ 	.short	(.L_17 - .L_16)
	.align		4
.L_16:
        /*0070*/ 	.word	index@(.nv.constant0._Z15merge_sort_swapPibPb)
        /*0074*/ 	.short	0x0380
        /*0076*/ 	.short	0x0018


	//----- nvinfo : EIATTR_SW_WAR
	.align		4
.L_17:
        /*0078*/ 	.byte	0x04, 0x36
        /*007a*/ 	.short	(.L_19 - .L_18)
.L_18:
        /*007c*/ 	.word	0x00000008
.L_19:


//--------------------- .nv.callgraph             --------------------------
	.section	.nv.callgraph,"",@"SHT_CUDA_CALLGRAPH"
	.align	4
	.sectionentsize	8
	.align		4
        /*0000*/ 	.word	0x00000000
	.align		4
        /*0004*/ 	.word	0xffffffff
	.align		4
        /*0008*/ 	.word	0x00000000
	.align		4
        /*000c*/ 	.word	0xfffffffe
	.align		4
        /*0010*/ 	.word	0x00000000
	.align		4
        /*0014*/ 	.word	0xfffffffd
	.align		4
        /*0018*/ 	.word	0x00000000
	.align		4
        /*001c*/ 	.word	0xfffffffc


//--------------------- .text._Z15merge_sort_swapPibPb --------------------------
	.section	.text._Z15merge_sort_swapPibPb,"ax",@progbits
	.align	128
        .global         _Z15merge_sort_swapPibPb
        .type           _Z15merge_sort_swapPibPb,@function
        .size           _Z15merge_sort_swapPibPb,(.L_x_2 - _Z15merge_sort_swapPibPb)
        .other          _Z15merge_sort_swapPibPb,@"STO_CUDA_ENTRY STV_DEFAULT"
_Z15merge_sort_swapPibPb:
.text._Z15merge_sort_swapPibPb:
[----:B------:R-:W-:Y:S01]  /*0000*/  LDC R1, c[0x0][0x37c] ;  /* 0x0000df00ff017b82 */ /* 0x000fe20000000800 */
[----:B------:R-:W0:Y:S07]  /*0010*/  S2R R0, SR_TID.X ;  /* 0x0000000000007919 */ /* 0x000e2e0000002100 */
[----:B------:R-:W0:Y:S08]  /*0020*/  S2UR UR4, SR_CTAID.X ;  /* 0x00000000000479c3 */ /* 0x000e300000002500 */
[----:B------:R-:W0:Y:S02]  /*0030*/  LDC R5, c[0x0][0x360] ;  /* 0x0000d800ff057b82 */ /* 0x000e240000000800 */
[----:B0-----:R-:W-:-:S05]  /*0040*/  IMAD R5, R5, UR4, R0 ;  /* 0x0000000405057c24 */ /* 0x001fca000f8e0200 */
[----:B------:R-:W-:-:S13]  /*0050*/  ISETP.GT.AND P0, PT, R5, 0x64, PT ;  /* 0x000000640500780c */ /* 0x000fda0003f04270 */
[----:B------:R-:W-:Y:S05]  /*0060*/  @P0 EXIT ;  /* 0x000000000000094d */ /* 0x000fea0003800000 */
[----:B------:R-:W0:Y:S01]  /*0070*/  LDCU.U8 UR4, c[0x0][0x388] ;  /* 0x00007100ff0477ac */ /* 0x000e220008000000 */
[----:B------:R-:W1:Y:S01]  /*0080*/  LDCU.64 UR6, c[0x0][0x358] ;  /* 0x00006b00ff0677ac */ /* 0x000e620008000a00 */
[----:B0-----:R-:W-:-:S04]  /*0090*/  UPRMT UR4, UR4, 0x8880, URZ ;  /* 0x0000888004047896 */ /* 0x001fc800080000ff */
[----:B------:R-:W-:-:S09]  /*00a0*/  UISETP.NE.AND UP0, UPT, UR4, URZ, UPT ;  /* 0x000000ff0400728c */ /* 0x000fd2000bf05270 */
[----:B-1----:R-:W-:Y:S05]  /*00b0*/  BRA.U !UP0, `(.L_x_0) ;  /* 0x00000001083c7547 */ /* 0x002fea000b800000 */
[----:B------:R-:W-:-:S04]  /*00c0*/  LOP3.LUT R0, R5, 0x1, RZ, 0xc0, !PT ;  /* 0x0000000105007812 */ /* 0x000fc800078ec0ff */
[----:B------:R-:W-:-:S04]  /*00d0*/  ISETP.NE.U32.AND P0, PT, R0, 0x1, PT ;  /* 0x000000010000780c */ /* 0x000fc80003f05070 */
[----:B------:R-:W-:-:S13]  /*00e0*/  ISETP.EQ.OR P0, PT, R5, 0x64, !P0 ;  /* 0x000000640500780c */ /* 0x000fda0004702670 */
[----:B------:R-:W-:Y:S05]  /*00f0*/  @P0 EXIT ;  /* 0x000000000000094d */ /* 0x000fea0003800000 */
[----:B------:R-:W0:Y:S02]  /*0100*/  LDC.64 R2, c[0x0][0x380] ;  /* 0x0000e000ff027b82 */ /* 0x000e240000000a00 */
[----:B0-----:R-:W-:-:S05]  /*0110*/  IMAD.WIDE R2, R5, 0x4, R2 ;  /* 0x0000000405027825 */ /* 0x001fca00078e0202 */
[----:B------:R-:W2:Y:S04]  /*0120*/  LDG.E R5, desc[UR6][R2.64+0x4] ;  /* 0x0000040602057981 */ /* 0x000ea8000c1e1900 */
[----:B------:R-:W2:Y:S02]  /*0130*/  LDG.E R0, desc[UR6][R2.64] ;  /* 0x0000000602007981 */ /* 0x000ea4000c1e1900 */
[----:B--2---:R-:W-:-:S13]  /*0140*/  ISETP.GE.AND P0, PT, R5, R0, PT ;  /* 0x000000000500720c */ /* 0x004fda0003f06270 */
[----:B------:R-:W-:Y:S05]  /*0150*/  @P0 EXIT ;  /* 0x000000000000094d */ /* 0x000fea0003800000 */
[----:B------:R-:W0:Y:S01]  /*0160*/  LDC.64 R6, c[0x0][0x390] ;  /* 0x0000e400ff067b82 */ /* 0x000e220000000a00 */
[----:B------:R-:W-:Y:S04]  /*0170*/  STG.E desc[UR6][R2.64], R5 ;  /* 0x0000000502007986 */ /* 0x000fe8000c101906 */
[----:B------:R-:W-:Y:S04]  /*0180*/  STG.E desc[UR6][R2.64+0x4], R0 ;  /* 0x0000040002007986 */ /* 0x000fe8000c101906 */
[----:B0-----:R-:W-:Y:S01]  /*0190*/  STG.E.U8 desc[UR6][R6.64], RZ ;  /* 0x000000ff06007986 */ /* 0x001fe2000c101106 */
[----:B------:R-:W-:Y:S05]  /*01a0*/  EXIT ;  /* 0x000000000000794d */ /* 0x000fea0003800000 */
.L_x_0:
[----:B------:R-:W-:-:S04]  /*01b0*/  LOP3.LUT R0, R5, 0x1, RZ, 0xc0, !PT ;  /* 0x0000000105007812 */ /* 0x000fc800078ec0ff */
[----:B------:R-:W-:-:S13]  /*01c0*/  ISETP.NE.U32.AND P0, PT, R0, 0x1, PT ;  /* 0x000000010000780c */ /* 0x000fda0003f05070 */
        /* <DEDUP_REMOVED lines=12> */
.L_x_1:
[----:B------:R-:W-:-:S00]  /*0290*/  BRA `(.L_x_1) ;  /* 0xfffffffc00fc7947 */ /* 0x000fc0000383ffff */
[----:B------:R-:W-:-:S00]  /*02a0*/  NOP ;  /* 0x0000000000007918 */ /* 0x000fc00000000000 */
        /* <DEDUP_REMOVED lines=13> */
.L_x_2:


//--------------------- .nv.shared.reserved.0     --------------------------
	.section	.nv.shared.reserved.0,"aw",@nobits
	.weak		__nv_reservedSMEM_offset_0_alias
	.size		__nv_reservedSMEM_offset_0_alias, 0, 64
	.other		__nv_reservedSMEM_offset_0_alias,@"STO_CUDA_RESERVED_SHARED STV_DEFAULT"
__nv_reservedSMEM_offset_0_alias:
	.zero		0
	.zero		64


//--------------------- .nv.constant0._Z15merge_sort_swapPibPb --------------------------
	.section	.nv.constant0._Z15merge_sort_swapPibPb,"a",@progbits
	.sectionflags	@""
	.align	4
.nv.constant0._Z15merge_sort_swapPibPb:
	.zero		920


//--------------------- SYMBOLS --------------------------

	.type		.nv.reservedSmem.offset0,@object
	.size		.nv.reservedSmem.offset0,0x4
